//
// Generated by NVIDIA NVVM Compiler
//
// Compiler Build ID: CL-36424714
// Cuda compilation tools, release 13.0, V13.0.88
// Based on NVVM 20.0.0
//

.version 9.0
.target sm_100
.address_size 64

	// .globl	_Z16oneDimConvKernelPiS_ii
.const .align 4 .b8 M[20];
// _ZZ16oneDimConvKernelPiS_iiE4N_ds has been demoted

.visible .entry _Z16oneDimConvKernelPiS_ii(
	.param .u64 .ptr .align 1 _Z16oneDimConvKernelPiS_ii_param_0,
	.param .u64 .ptr .align 1 _Z16oneDimConvKernelPiS_ii_param_1,
	.param .u32 _Z16oneDimConvKernelPiS_ii_param_2,
	.param .u32 _Z16oneDimConvKernelPiS_ii_param_3
)
{
	.reg .pred 	%p<14>;
	.reg .b32 	%r<116>;
	.reg .b32 	%f<70>;
	.reg .b64 	%rd<27>;
	// demoted variable
	.shared .align 4 .b8 _ZZ16oneDimConvKernelPiS_iiE4N_ds[24];
	ld.param.u64 	%rd5, [_Z16oneDimConvKernelPiS_ii_param_0];
	ld.param.u64 	%rd4, [_Z16oneDimConvKernelPiS_ii_param_1];
	ld.param.u32 	%r34, [_Z16oneDimConvKernelPiS_ii_param_2];
	ld.param.u32 	%r35, [_Z16oneDimConvKernelPiS_ii_param_3];
	cvta.to.global.u64 	%rd1, %rd5;
	mov.u32 	%r36, %ctaid.x;
	mov.u32 	%r1, %ntid.x;
	mul.lo.s32 	%r37, %r36, %r1;
	mov.u32 	%r2, %tid.x;
	add.s32 	%r3, %r37, %r2;
	shr.u32 	%r38, %r34, 31;
	add.s32 	%r39, %r34, %r38;
	shr.s32 	%r4, %r39, 1;
	sub.s32 	%r40, %r37, %r1;
	add.s32 	%r5, %r40, %r2;
	sub.s32 	%r41, %r1, %r4;
	setp.lt.u32 	%p1, %r2, %r41;
	@%p1 bra 	$L__BB0_4;
	setp.lt.s32 	%p2, %r5, 0;
	mov.f32 	%f68, 0f00000000;
	@%p2 bra 	$L__BB0_3;
	mul.wide.u32 	%rd6, %r5, 4;
	add.s64 	%rd7, %rd1, %rd6;
	ld.global.u32 	%r42, [%rd7];
	cvt.rn.f32.s32 	%f68, %r42;
$L__BB0_3:
	sub.s32 	%r43, %r2, %r1;
	add.s32 	%r44, %r43, %r4;
	shl.b32 	%r45, %r44, 2;
	mov.u32 	%r46, _ZZ16oneDimConvKernelPiS_iiE4N_ds;
	add.s32 	%r47, %r46, %r45;
	st.shared.f32 	[%r47], %f68;
$L__BB0_4:
	mul.wide.u32 	%rd8, %r3, 4;
	add.s64 	%rd9, %rd1, %rd8;
	ld.global.u32 	%r48, [%rd9];
	cvt.rn.f32.s32 	%f6, %r48;
	add.s32 	%r49, %r4, %r2;
	shl.b32 	%r50, %r49, 2;
	mov.u32 	%r51, _ZZ16oneDimConvKernelPiS_iiE4N_ds;
	add.s32 	%r6, %r51, %r50;
	st.shared.f32 	[%r6], %f6;
	add.s32 	%r7, %r3, %r1;
	setp.ge.u32 	%p3, %r2, %r4;
	@%p3 bra 	$L__BB0_8;
	setp.ge.s32 	%p4, %r7, %r35;
	mov.f32 	%f69, 0f00000000;
	@%p4 bra 	$L__BB0_7;
	mul.wide.s32 	%rd10, %r7, 4;
	add.s64 	%rd11, %rd1, %rd10;
	ld.global.u32 	%r52, [%rd11];
	cvt.rn.f32.s32 	%f69, %r52;
$L__BB0_7:
	shl.b32 	%r53, %r1, 2;
	add.s32 	%r54, %r6, %r53;
	st.shared.f32 	[%r54], %f69;
$L__BB0_8:
	bar.sync 	0;
	setp.lt.s32 	%p5, %r34, 1;
	mov.b32 	%r115, 0;
	@%p5 bra 	$L__BB0_20;
	and.b32  	%r8, %r34, 7;
	setp.lt.u32 	%p6, %r34, 8;
	mov.b32 	%r110, 0;
	mov.u32 	%r115, %r110;
	@%p6 bra 	$L__BB0_12;
	and.b32  	%r110, %r34, 2147483640;
	neg.s32 	%r104, %r110;
	shl.b32 	%r59, %r2, 2;
	add.s32 	%r61, %r59, %r51;
	add.s32 	%r103, %r61, 16;
	mov.u64 	%rd13, M;
	add.s64 	%rd26, %rd13, 16;
	mov.b32 	%r115, 0;
$L__BB0_11:
	.pragma "nounroll";
	ld.shared.f32 	%f8, [%r103+-16];
	ld.const.u32 	%r62, [%rd26+-16];
	cvt.rn.f32.s32 	%f9, %r62;
	cvt.rn.f32.s32 	%f10, %r115;
	fma.rn.f32 	%f11, %f8, %f9, %f10;
	cvt.rzi.s32.f32 	%r63, %f11;
	ld.shared.f32 	%f12, [%r103+-12];
	ld.const.u32 	%r64, [%rd26+-12];
	cvt.rn.f32.s32 	%f13, %r64;
	cvt.rn.f32.s32 	%f14, %r63;
	fma.rn.f32 	%f15, %f12, %f13, %f14;
	cvt.rzi.s32.f32 	%r65, %f15;
	ld.shared.f32 	%f16, [%r103+-8];
	ld.const.u32 	%r66, [%rd26+-8];
	cvt.rn.f32.s32 	%f17, %r66;
	cvt.rn.f32.s32 	%f18, %r65;
	fma.rn.f32 	%f19, %f16, %f17, %f18;
	cvt.rzi.s32.f32 	%r67, %f19;
	ld.shared.f32 	%f20, [%r103+-4];
	ld.const.u32 	%r68, [%rd26+-4];
	cvt.rn.f32.s32 	%f21, %r68;
	cvt.rn.f32.s32 	%f22, %r67;
	fma.rn.f32 	%f23, %f20, %f21, %f22;
	cvt.rzi.s32.f32 	%r69, %f23;
	ld.shared.f32 	%f24, [%r103];
	ld.const.u32 	%r70, [%rd26];
	cvt.rn.f32.s32 	%f25, %r70;
	cvt.rn.f32.s32 	%f26, %r69;
	fma.rn.f32 	%f27, %f24, %f25, %f26;
	cvt.rzi.s32.f32 	%r71, %f27;
	ld.shared.f32 	%f28, [%r103+4];
	ld.const.u32 	%r72, [%rd26+4];
	cvt.rn.f32.s32 	%f29, %r72;
	cvt.rn.f32.s32 	%f30, %r71;
	fma.rn.f32 	%f31, %f28, %f29, %f30;
	cvt.rzi.s32.f32 	%r73, %f31;
	ld.shared.f32 	%f32, [%r103+8];
	ld.const.u32 	%r74, [%rd26+8];
	cvt.rn.f32.s32 	%f33, %r74;
	cvt.rn.f32.s32 	%f34, %r73;
	fma.rn.f32 	%f35, %f32, %f33, %f34;
	cvt.rzi.s32.f32 	%r75, %f35;
	ld.shared.f32 	%f36, [%r103+12];
	ld.const.u32 	%r76, [%rd26+12];
	cvt.rn.f32.s32 	%f37, %r76;
	cvt.rn.f32.s32 	%f38, %r75;
	fma.rn.f32 	%f39, %f36, %f37, %f38;
	cvt.rzi.s32.f32 	%r115, %f39;
	add.s32 	%r104, %r104, 8;
	add.s32 	%r103, %r103, 32;
	add.s64 	%rd26, %rd26, 32;
	setp.ne.s32 	%p7, %r104, 0;
	@%p7 bra 	$L__BB0_11;
$L__BB0_12:
	setp.eq.s32 	%p8, %r8, 0;
	@%p8 bra 	$L__BB0_20;
	and.b32  	%r21, %r34, 3;
	setp.lt.u32 	%p9, %r8, 4;
	@%p9 bra 	$L__BB0_15;
	add.s32 	%r78, %r110, %r2;
	shl.b32 	%r79, %r78, 2;
	add.s32 	%r81, %r51, %r79;
	ld.shared.f32 	%f40, [%r81];
	mul.wide.u32 	%rd14, %r110, 4;
	mov.u64 	%rd15, M;
	add.s64 	%rd16, %rd15, %rd14;
	ld.const.u32 	%r82, [%rd16];
	cvt.rn.f32.s32 	%f41, %r82;
	cvt.rn.f32.s32 	%f42, %r115;
	fma.rn.f32 	%f43, %f40, %f41, %f42;
	cvt.rzi.s32.f32 	%r83, %f43;
	ld.shared.f32 	%f44, [%r81+4];
	ld.const.u32 	%r84, [%rd16+4];
	cvt.rn.f32.s32 	%f45, %r84;
	cvt.rn.f32.s32 	%f46, %r83;
	fma.rn.f32 	%f47, %f44, %f45, %f46;
	cvt.rzi.s32.f32 	%r85, %f47;
	ld.shared.f32 	%f48, [%r81+8];
	ld.const.u32 	%r86, [%rd16+8];
	cvt.rn.f32.s32 	%f49, %r86;
	cvt.rn.f32.s32 	%f50, %r85;
	fma.rn.f32 	%f51, %f48, %f49, %f50;
	cvt.rzi.s32.f32 	%r87, %f51;
	ld.shared.f32 	%f52, [%r81+12];
	ld.const.u32 	%r88, [%rd16+12];
	cvt.rn.f32.s32 	%f53, %r88;
	cvt.rn.f32.s32 	%f54, %r87;
	fma.rn.f32 	%f55, %f52, %f53, %f54;
	cvt.rzi.s32.f32 	%r115, %f55;
	add.s32 	%r110, %r110, 4;
$L__BB0_15:
	setp.eq.s32 	%p10, %r21, 0;
	@%p10 bra 	$L__BB0_20;
	setp.eq.s32 	%p11, %r21, 1;
	@%p11 bra 	$L__BB0_18;
	add.s32 	%r90, %r110, %r2;
	shl.b32 	%r91, %r90, 2;
	add.s32 	%r93, %r51, %r91;
	ld.shared.f32 	%f56, [%r93];
	mul.wide.u32 	%rd17, %r110, 4;
	mov.u64 	%rd18, M;
	add.s64 	%rd19, %rd18, %rd17;
	ld.const.u32 	%r94, [%rd19];
	cvt.rn.f32.s32 	%f57, %r94;
	cvt.rn.f32.s32 	%f58, %r115;
	fma.rn.f32 	%f59, %f56, %f57, %f58;
	cvt.rzi.s32.f32 	%r95, %f59;
	ld.shared.f32 	%f60, [%r93+4];
	ld.const.u32 	%r96, [%rd19+4];
	cvt.rn.f32.s32 	%f61, %r96;
	cvt.rn.f32.s32 	%f62, %r95;
	fma.rn.f32 	%f63, %f60, %f61, %f62;
	cvt.rzi.s32.f32 	%r115, %f63;
	add.s32 	%r110, %r110, 2;
$L__BB0_18:
	and.b32  	%r97, %r34, 1;
	setp.eq.b32 	%p12, %r97, 1;
	not.pred 	%p13, %p12;
	@%p13 bra 	$L__BB0_20;
	add.s32 	%r98, %r110, %r2;
	shl.b32 	%r99, %r98, 2;
	add.s32 	%r101, %r51, %r99;
	ld.shared.f32 	%f64, [%r101];
	mul.wide.u32 	%rd20, %r110, 4;
	mov.u64 	%rd21, M;
	add.s64 	%rd22, %rd21, %rd20;
	ld.const.u32 	%r102, [%rd22];
	cvt.rn.f32.s32 	%f65, %r102;
	cvt.rn.f32.s32 	%f66, %r115;
	fma.rn.f32 	%f67, %f64, %f65, %f66;
	cvt.rzi.s32.f32 	%r115, %f67;
$L__BB0_20:
	cvta.to.global.u64 	%rd23, %rd4;
	mul.wide.s32 	%rd24, %r3, 4;
	add.s64 	%rd25, %rd23, %rd24;
	st.global.u32 	[%rd25], %r115;
	ret;

}


// ===== COMPILED SASS (sm_100) =====

	.target	sm_100

	.elftype	@"ET_EXEC"


//--------------------- .note.nv.tkinfo           --------------------------
	.section	.note.nv.tkinfo,"",@"SHT_NOTE"
	.sectionflags	@"SHF_NOTE_NV_TKINFO"
	.tkinfo
        /*0018*/ 	.word	0x00000002
        /*0030*/ 	.string	""
        /*0030*/ 	.string	"ptxas"
        /*0030*/ 	.string	"Cuda compilation tools, release 13.0, V13.0.88"
        /*0030*/ 	.string	"Build cuda_13.0.r13.0/compiler.36424714_0"
        /*0030*/ 	.string	"-arch sm_100 -m 64 "



//--------------------- .note.nv.cuinfo           --------------------------
	.section	.note.nv.cuinfo,"",@"SHT_NOTE"
	.sectionflags	@"SHF_NOTE_NV_CUINFO"
        /*0018*/ 	.short	0x0002
        /*001a*/ 	.short	0x0064
        /*001c*/ 	.short	0x0082
	.zero		2


//--------------------- .nv.info                  --------------------------
	.section	.nv.info,"",@"SHT_CUDA_INFO"
	.align	4


	//----- nvinfo : EIATTR_REGCOUNT
	.align		4
        /*0000*/ 	.byte	0x04, 0x2f
        /*0002*/ 	.short	(.L_2 - .L_1)
	.align		4
.L_1:
        /*0004*/ 	.word	index@(_Z16oneDimConvKernelPiS_ii)
        /*0008*/ 	.word	0x0000000e


	//----- nvinfo : EIATTR_FRAME_SIZE
	.align		4
.L_2:
        /*000c*/ 	.byte	0x04, 0x11
        /*000e*/ 	.short	(.L_4 - .L_3)
	.align		4
.L_3:
        /*0010*/ 	.word	index@(_Z16oneDimConvKernelPiS_ii)
        /*0014*/ 	.word	0x00000000


	//----- nvinfo : EIATTR_MIN_STACK_SIZE
	.align		4
.L_4:
        /*0018*/ 	.byte	0x04, 0x12
        /*001a*/ 	.short	(.L_6 - .L_5)
	.align		4
.L_5:
        /*001c*/ 	.word	index@(_Z16oneDimConvKernelPiS_ii)
        /*0020*/ 	.word	0x00000000
.L_6:


//--------------------- .nv.compat                --------------------------
	.section	.nv.compat,"",@"SHT_CUDA_COMPAT_INFO"
	.align	4
        /*0000*/ 	.byte	0x02, 0x09, 0x00, 0x00, 0x02, 0x02, 0x01, 0x00, 0x02, 0x05, 0x05, 0x00, 0x03, 0x07, 0x01, 0x01
        /*0010*/ 	.byte	0x02, 0x03, 0x00, 0x00, 0x02, 0x06, 0x01, 0x00, 0x04, 0x0b, 0x08, 0x00, 0x09, 0x00, 0x00, 0x00
        /*0020*/ 	.byte	0x00, 0x00, 0x00, 0x00


//--------------------- .nv.info._Z16oneDimConvKernelPiS_ii --------------------------
	.section	.nv.info._Z16oneDimConvKernelPiS_ii,"",@"SHT_CUDA_INFO"
	.sectionflags	@""
	.align	4


	//----- nvinfo : EIATTR_CUDA_API_VERSION
	.align		4
        /*0000*/ 	.byte	0x04, 0x37
        /*0002*/ 	.short	(.L_8 - .L_7)
.L_7:
        /*0004*/ 	.word	0x00000082


	//----- nvinfo : EIATTR_KPARAM_INFO
	.align		4
.L_8:
        /*0008*/ 	.byte	0x04, 0x17
        /*000a*/ 	.short	(.L_10 - .L_9)
.L_9:
        /*000c*/ 	.word	0x00000000
        /*0010*/ 	.short	0x0003
        /*0012*/ 	.short	0x0014
        /*0014*/ 	.byte	0x00, 0xf0, 0x11, 0x00


	//----- nvinfo : EIATTR_KPARAM_INFO
	.align		4
.L_10:
        /*0018*/ 	.byte	0x04, 0x17
        /*001a*/ 	.short	(.L_12 - .L_11)
.L_11:
        /*001c*/ 	.word	0x00000000
        /*0020*/ 	.short	0x0002
        /*0022*/ 	.short	0x0010
        /*0024*/ 	.byte	0x00, 0xf0, 0x11, 0x00


	//----- nvinfo : EIATTR_KPARAM_INFO
	.align		4
.L_12:
        /*0028*/ 	.byte	0x04, 0x17
        /*002a*/ 	.short	(.L_14 - .L_13)
.L_13:
        /*002c*/ 	.word	0x00000000
        /*0030*/ 	.short	0x0001
        /*0032*/ 	.short	0x0008
        /*0034*/ 	.byte	0x00, 0xf5, 0x21, 0x00


	//----- nvinfo : EIATTR_KPARAM_INFO
	.align		4
.L_14:
        /*0038*/ 	.byte	0x04, 0x17
        /*003a*/ 	.short	(.L_16 - .L_15)
.L_15:
        /*003c*/ 	.word	0x00000000
        /*0040*/ 	.short	0x0000
        /*0042*/ 	.short	0x0000
        /*0044*/ 	.byte	0x00, 0xf5, 0x21, 0x00


	//----- nvinfo : EIATTR_SPARSE_MMA_MASK
	.align		4
.L_16:
        /*0048*/ 	.byte	0x03, 0x50
        /*004a*/ 	.short	0x0000


	//----- nvinfo : EIATTR_MAXREG_COUNT
	.align		4
        /*004c*/ 	.byte	0x03, 0x1b
        /*004e*/ 	.short	0x00ff


	//----- nvinfo : EIATTR_NUM_BARRIERS
	.align		4
        /*0050*/ 	.byte	0x02, 0x4c
        /*0052*/ 	.byte	0x01
	.zero		1


	//----- nvinfo : EIATTR_MERCURY_ISA_VERSION
	.align		4
        /*0054*/ 	.byte	0x03, 0x5f
        /*0056*/ 	.short	0x0101


	//----- nvinfo : EIATTR_VRC_CTA_INIT_COUNT
	.align		4
        /*0058*/ 	.byte	0x02, 0x4a
	.zero		1
	.zero		1


	//----- nvinfo : EIATTR_EXIT_INSTR_OFFSETS
	.align		4
        /*005c*/ 	.byte	0x04, 0x1c
        /*005e*/ 	.short	(.L_18 - .L_17)


	//   ....[0]....
.L_17:
        /*0060*/ 	.word	0x00000b70


	//----- nvinfo : EIATTR_CRS_STACK_SIZE
	.align		4
.L_18:
        /*0064*/ 	.byte	0x04, 0x1e
        /*0066*/ 	.short	(.L_20 - .L_19)
.L_19:
        /*0068*/ 	.word	0x00000000


	//----- nvinfo : EIATTR_CBANK_PARAM_SIZE
	.align		4
.L_20:
        /*006c*/ 	.byte	0x03, 0x19
        /*006e*/ 	.short	0x0018


	//----- nvinfo : EIATTR_PARAM_CBANK
	.align		4
        /*0070*/ 	.byte	0x04, 0x0a
        /*0072*/ 	.short	(.L_22 - .L_21)
	.align		4
.L_21:
        /*0074*/ 	.word	index@(.nv.constant0._Z16oneDimConvKernelPiS_ii)
        /*0078*/ 	.short	0x0380
        /*007a*/ 	.short	0x0018


	//----- nvinfo : EIATTR_SW_WAR
	.align		4
.L_22:
        /*007c*/ 	.byte	0x04, 0x36
        /*007e*/ 	.short	(.L_24 - .L_23)
.L_23:
        /*0080*/ 	.word	0x00000008
.L_24:


//--------------------- .nv.callgraph             --------------------------
	.section	.nv.callgraph,"",@"SHT_CUDA_CALLGRAPH"
	.align	4
	.sectionentsize	8
	.align		4
        /*0000*/ 	.word	0x00000000
	.align		4
        /*0004*/ 	.word	0xffffffff
	.align		4
        /*0008*/ 	.word	0x00000000
	.align		4
        /*000c*/ 	.word	0xfffffffe
	.align		4
        /*0010*/ 	.word	0x00000000
	.align		4
        /*0014*/ 	.word	0xfffffffd
	.align		4
        /*0018*/ 	.word	0x00000000
	.align		4
        /*001c*/ 	.word	0xfffffffc


//--------------------- .nv.constant3             --------------------------
	.section	.nv.constant3,"a",@progbits
	.align	4
.nv.constant3:
	.type		M,@object
	.size		M,(.L_0 - M)
M:
	.zero		20
.L_0:


//--------------------- .text._Z16oneDimConvKernelPiS_ii --------------------------
	.section	.text._Z16oneDimConvKernelPiS_ii,"ax",@progbits
	.align	128
        .global         _Z16oneDimConvKernelPiS_ii
        .type           _Z16oneDimConvKernelPiS_ii,@function
        .size           _Z16oneDimConvKernelPiS_ii,(.L_x_12 - _Z16oneDimConvKernelPiS_ii)
        .other          _Z16oneDimConvKernelPiS_ii,@"STO_CUDA_ENTRY STV_DEFAULT"
_Z16oneDimConvKernelPiS_ii:
.text._Z16oneDimConvKernelPiS_ii:
[----:B------:R-:W-:Y:S01]  /*0000*/  LDC R1, c[0x0][0x37c] ;  /* 0x0000df00ff017b82 */ /* 0x000fe20000000800 */
[----:B------:R-:W0:Y:S07]  /*0010*/  S2R R0, SR_TID.X ;  /* 0x0000000000007919 */ /* 0x000e2e0000002100 */
[----:B------:R-:W0:Y:S01]  /*0020*/  S2UR UR7, SR_CTAID.X ;  /* 0x00000000000779c3 */ /* 0x000e220000002500 */
[----:B------:R-:W1:Y:S01]  /*0030*/  LDCU.64 UR12, c[0x0][0x358] ;  /* 0x00006b00ff0c77ac */ /* 0x000e620008000a00 */
[----:B------:R-:W2:Y:S06]  /*0040*/  LDCU UR14, c[0x0][0x390] ;  /* 0x00007200ff0e77ac */ /* 0x000eac0008000800 */
[----:B------:R-:W0:Y:S08]  /*0050*/  LDC R11, c[0x0][0x360] ;  /* 0x0000d800ff0b7b82 */ /* 0x000e300000000800 */
[----:B------:R-:W3:Y:S01]  /*0060*/  LDC.64 R2, c[0x0][0x380] ;  /* 0x0000e000ff027b82 */ /* 0x000ee20000000a00 */
[----:B0-----:R-:W-:-:S04]  /*0070*/  IMAD R5, R11, UR7, R0 ;  /* 0x000000070b057c24 */ /* 0x001fc8000f8e0200 */
[----:B---3--:R-:W-:-:S05]  /*0080*/  IMAD.WIDE.U32 R6, R5, 0x4, R2 ;  /* 0x0000000405067825 */ /* 0x008fca00078e0002 */
[----:B-1----:R0:W5:Y:S01]  /*0090*/  LDG.E R10, desc[UR12][R6.64] ;  /* 0x0000000c060a7981 */ /* 0x002162000c1e1900 */
[----:B--2---:R-:W-:Y:S01]  /*00a0*/  ULEA.HI UR4, UR14, UR14, URZ, 0x1 ;  /* 0x0000000e0e047291 */ /* 0x004fe2000f8f08ff */
[----:B------:R-:W-:Y:S03]  /*00b0*/  BSSY.RECONVERGENT B0, `(.L_x_0) ;  /* 0x0000013000007945 */ /* 0x000fe60003800200 */
[----:B------:R-:W-:-:S06]  /*00c0*/  USHF.R.S32.HI UR4, URZ, 0x1, UR4 ;  /* 0x00000001ff047899 */ /* 0x000fcc0008011404 */
[----:B------:R-:W-:-:S05]  /*00d0*/  VIADD R9, R11, -UR4 ;  /* 0x800000040b097c36 */ /* 0x000fca0008000000 */
[----:B------:R-:W-:-:S13]  /*00e0*/  ISETP.GE.U32.AND P0, PT, R0, R9, PT ;  /* 0x000000090000720c */ /* 0x000fda0003f06070 */
[----:B0-----:R-:W-:Y:S05]  /*00f0*/  @!P0 BRA `(.L_x_1) ;  /* 0x0000000000388947 */ /* 0x001fea0003800000 */
[----:B------:R-:W-:-:S04]  /*0100*/  IMAD R7, R11, UR7, -R11 ;  /* 0x000000070b077c24 */ /* 0x000fc8000f8e0a0b */
[----:B------:R-:W-:-:S05]  /*0110*/  IMAD.IADD R9, R7, 0x1, R0 ;  /* 0x0000000107097824 */ /* 0x000fca00078e0200 */
[----:B------:R-:W-:-:S13]  /*0120*/  ISETP.GE.AND P0, PT, R9, RZ, PT ;  /* 0x000000ff0900720c */ /* 0x000fda0003f06270 */
[----:B------:R-:W0:Y:S02]  /*0130*/  @P0 LDC.64 R6, c[0x0][0x380] ;  /* 0x0000e000ff060b82 */ /* 0x000e240000000a00 */
[----:B0-----:R-:W-:-:S06]  /*0140*/  @P0 IMAD.WIDE.U32 R6, R9, 0x4, R6 ;  /* 0x0000000409060825 */ /* 0x001fcc00078e0006 */
[----:B------:R-:W2:Y:S01]  /*0150*/  @P0 LDG.E R6, desc[UR12][R6.64] ;  /* 0x0000000c06060981 */ /* 0x000ea2000c1e1900 */
[----:B------:R-:W0:Y:S01]  /*0160*/  S2UR UR6, SR_CgaCtaId ;  /* 0x00000000000679c3 */ /* 0x000e220000008800 */
[----:B------:R-:W-:Y:S01]  /*0170*/  UMOV UR5, 0x400 ;  /* 0x0000040000057882 */ /* 0x000fe20000000000 */
[----:B------:R-:W-:Y:S01]  /*0180*/  IADD3 R8, PT, PT, R0, UR4, -R11 ;  /* 0x0000000400087c10 */ /* 0x000fe2000fffe80b */
[----:B------:R-:W-:Y:S01]  /*0190*/  IMAD.MOV.U32 R4, RZ, RZ, RZ ;  /* 0x000000ffff047224 */ /* 0x000fe200078e00ff */
[----:B0-----:R-:W-:-:S06]  /*01a0*/  ULEA UR5, UR6, UR5, 0x18 ;  /* 0x0000000506057291 */ /* 0x001fcc000f8ec0ff */
[----:B------:R-:W-:Y:S02]  /*01b0*/  LEA R9, R8, UR5, 0x2 ;  /* 0x0000000508097c11 */ /* 0x000fe4000f8e10ff */
[----:B--2---:R-:W-:-:S05]  /*01c0*/  @P0 I2FP.F32.S32 R4, R6 ;  /* 0x0000000600040245 */ /* 0x004fca0000201400 */
[----:B------:R0:W-:Y:S02]  /*01d0*/  STS [R9], R4 ;  /* 0x0000000409007388 */ /* 0x0001e40000000800 */
.L_x_1:
[----:B------:R-:W-:Y:S05]  /*01e0*/  BSYNC.RECONVERGENT B0 ;  /* 0x0000000000007941 */ /* 0x000fea0003800200 */
.L_x_0:
[----:B------:R-:W1:Y:S01]  /*01f0*/  S2UR UR6, SR_CgaCtaId ;  /* 0x00000000000679c3 */ /* 0x000e620000008800 */
[----:B------:R-:W-:Y:S01]  /*0200*/  UMOV UR5, 0x400 ;  /* 0x0000040000057882 */ /* 0x000fe20000000000 */
[C---:B0-----:R-:W-:Y:S01]  /*0210*/  VIADD R4, R0.reuse, UR4 ;  /* 0x0000000400047c36 */ /* 0x041fe20008000000 */
[----:B-----5:R-:W-:Y:S01]  /*0220*/  I2FP.F32.S32 R10, R10 ;  /* 0x0000000a000a7245 */ /* 0x020fe20000201400 */
[----:B------:R-:W-:Y:S01]  /*0230*/  BSSY.RECONVERGENT B0, `(.L_x_2) ;  /* 0x0000012000007945 */ /* 0x000fe20003800200 */
[----:B------:R-:W-:Y:S01]  /*0240*/  ISETP.GE.U32.AND P0, PT, R0, UR4, PT ;  /* 0x0000000400007c0c */ /* 0x000fe2000bf06070 */
[----:B-1----:R-:W-:-:S06]  /*0250*/  ULEA UR8, UR6, UR5, 0x18 ;  /* 0x0000000506087291 */ /* 0x002fcc000f8ec0ff */
[----:B------:R-:W-:-:S05]  /*0260*/  LEA R7, R4, UR8, 0x2 ;  /* 0x0000000804077c11 */ /* 0x000fca000f8e10ff */
[----:B------:R0:W-:Y:S01]  /*0270*/  STS [R7], R10 ;  /* 0x0000000a07007388 */ /* 0x0001e20000000800 */
[----:B------:R-:W-:Y:S05]  /*0280*/  @P0 BRA `(.L_x_3) ;  /* 0x0000000000300947 */ /* 0x000fea0003800000 */
[----:B------:R-:W1:Y:S01]  /*0290*/  LDCU UR4, c[0x0][0x394] ;  /* 0x00007280ff0477ac */ /* 0x000e620008000800 */
[----:B------:R-:W-:Y:S01]  /*02a0*/  IMAD.IADD R9, R5, 0x1, R11 ;  /* 0x0000000105097824 */ /* 0x000fe200078e020b */
[----:B------:R-:W-:Y:S01]  /*02b0*/  BSSY.RECONVERGENT B1, `(.L_x_4) ;  /* 0x0000008000017945 */ /* 0x000fe20003800200 */
[----:B0-----:R-:W-:Y:S02]  /*02c0*/  IMAD R7, R11, 0x4, R7 ;  /* 0x000000040b077824 */ /* 0x001fe400078e0207 */
[----:B------:R-:W-:Y:S01]  /*02d0*/  IMAD.MOV.U32 R4, RZ, RZ, RZ ;  /* 0x000000ffff047224 */ /* 0x000fe200078e00ff */
[----:B-1----:R-:W-:-:S13]  /*02e0*/  ISETP.GE.AND P0, PT, R9, UR4, PT ;  /* 0x0000000409007c0c */ /* 0x002fda000bf06270 */
[----:B------:R-:W-:Y:S05]  /*02f0*/  @P0 BRA `(.L_x_5) ;  /* 0x00000000000c0947 */ /* 0x000fea0003800000 */
[----:B------:R-:W-:-:S06]  /*0300*/  IMAD.WIDE R2, R9, 0x4, R2 ;  /* 0x0000000409027825 */ /* 0x000fcc00078e0202 */
[----:B------:R-:W2:Y:S02]  /*0310*/  LDG.E R2, desc[UR12][R2.64] ;  /* 0x0000000c02027981 */ /* 0x000ea4000c1e1900 */
[----:B--2---:R-:W-:-:S07]  /*0320*/  I2FP.F32.S32 R4, R2 ;  /* 0x0000000200047245 */ /* 0x004fce0000201400 */
.L_x_5:
[----:B------:R-:W-:Y:S05]  /*0330*/  BSYNC.RECONVERGENT B1 ;  /* 0x0000000000017941 */ /* 0x000fea0003800200 */
.L_x_4:
[----:B------:R1:W-:Y:S02]  /*0340*/  STS [R7], R4 ;  /* 0x0000000407007388 */ /* 0x0003e40000000800 */
.L_x_3:
[----:B------:R-:W-:Y:S05]  /*0350*/  BSYNC.RECONVERGENT B0 ;  /* 0x0000000000007941 */ /* 0x000fea0003800200 */
.L_x_2:
[----:B------:R-:W-:Y:S01]  /*0360*/  BAR.SYNC.DEFER_BLOCKING 0x0 ;  /* 0x0000000000007b1d */ /* 0x000fe20000010000 */
[----:B------:R-:W-:Y:S01]  /*0370*/  UISETP.GE.AND UP0, UPT, UR14, 0x1, UPT ;  /* 0x000000010e00788c */ /* 0x000fe2000bf06270 */
[----:B01----:R-:W-:-:S08]  /*0380*/  IMAD.MOV.U32 R7, RZ, RZ, RZ ;  /* 0x000000ffff077224 */ /* 0x003fd000078e00ff */
[----:B------:R-:W-:Y:S05]  /*0390*/  BRA.U !UP0, `(.L_x_6) ;  /* 0x0000000508e87547 */ /* 0x000fea000b800000 */
[----:B------:R-:W-:Y:S01]  /*03a0*/  UISETP.GE.U32.AND UP1, UPT, UR14, 0x8, UPT ;  /* 0x000000080e00788c */ /* 0x000fe2000bf26070 */
[----:B------:R-:W-:Y:S01]  /*03b0*/  IMAD.MOV.U32 R7, RZ, RZ, RZ ;  /* 0x000000ffff077224 */ /* 0x000fe200078e00ff */
[----:B------:R-:W-:Y:S01]  /*03c0*/  ULOP3.LUT UR5, UR14, 0x7, URZ, 0xc0, !UPT ;  /* 0x000000070e057892 */ /* 0x000fe2000f8ec0ff */
[----:B------:R-:W-:-:S03]  /*03d0*/  UMOV UR4, URZ ;  /* 0x000000ff00047c82 */ /* 0x000fc60008000000 */
[----:B------:R-:W-:-:S03]  /*03e0*/  UISETP.NE.AND UP0, UPT, UR5, URZ, UPT ;  /* 0x000000ff0500728c */ /* 0x000fc6000bf05270 */
[----:B------:R-:W-:Y:S08]  /*03f0*/  BRA.U !UP1, `(.L_x_7) ;  /* 0x0000000109dc7547 */ /* 0x000ff0000b800000 */
[----:B------:R-:W-:Y:S01]  /*0400*/  LEA R2, R0, UR8, 0x2 ;  /* 0x0000000800027c11 */ /* 0x000fe2000f8e10ff */
[----:B------:R-:W-:Y:S01]  /*0410*/  ULOP3.LUT UR4, UR14, 0x7ffffff8, URZ, 0xc0, !UPT ;  /* 0x7ffffff80e047892 */ /* 0x000fe2000f8ec0ff */
[----:B------:R-:W-:Y:S01]  /*0420*/  IMAD.MOV.U32 R7, RZ, RZ, RZ ;  /* 0x000000ffff077224 */ /* 0x000fe200078e00ff */
[----:B------:R-:W-:Y:S02]  /*0430*/  UMOV UR7, 0x10 ;  /* 0x0000001000077882 */ /* 0x000fe40000000000 */
[----:B------:R-:W-:Y:S01]  /*0440*/  VIADD R2, R2, 0x10 ;  /* 0x0000001002027836 */ /* 0x000fe20000000000 */
[----:B------:R-:W-:-:S12]  /*0450*/  UIADD3 UR6, UPT, UPT, -UR4, URZ, URZ ;  /* 0x000000ff04067290 */ /* 0x000fd8000fffe1ff */
.L_x_8:
[----:B0-----:R-:W0:Y:S01]  /*0460*/  LDS R3, [R2+-0x10] ;  /* 0xfffff00002037984 */ /* 0x001e220000000800 */
[----:B------:R-:W1:Y:S01]  /*0470*/  LDCU.64 UR10, c[0x3][UR7+-0x10] ;  /* 0x00fffe00070a77ac */ /* 0x000e620008000a00 */
[----:B------:R-:W-:Y:S02]  /*0480*/  I2FP.F32.S32 R6, R7 ;  /* 0x0000000700067245 */ /* 0x000fe40000201400 */
[----:B------:R-:W2:Y:S01]  /*0490*/  LDS R8, [R2+-0xc] ;  /* 0xfffff40002087984 */ /* 0x000ea20000000800 */
[----:B------:R-:W-:-:S04]  /*04a0*/  UIADD3 UR6, UPT, UPT, UR6, 0x8, URZ ;  /* 0x0000000806067890 */ /* 0x000fc8000fffe0ff */
[----:B------:R-:W-:Y:S01]  /*04b0*/  UISETP.NE.AND UP1, UPT, UR6, URZ, UPT ;  /* 0x000000ff0600728c */ /* 0x000fe2000bf25270 */
[----:B-1----:R-:W-:Y:S02]  /*04c0*/  I2FP.F32.S32 R4, UR10 ;  /* 0x0000000a00047c45 */ /* 0x002fe40008201400 */
[----:B------:R-:W-:Y:S01]  /*04d0*/  I2FP.F32.S32 R7, UR11 ;  /* 0x0000000b00077c45 */ /* 0x000fe20008201400 */
[----:B------:R-:W1:Y:S02]  /*04e0*/  LDCU.64 UR10, c[0x3][UR7+-0x8] ;  /* 0x00ffff00070a77ac */ /* 0x000e640008000a00 */
[----:B0-----:R-:W-:Y:S02]  /*04f0*/  FFMA R3, R3, R4, R6 ;  /* 0x0000000403037223 */ /* 0x001fe40000000006 */
[----:B------:R-:W0:Y:S04]  /*0500*/  LDS R4, [R2+-0x8] ;  /* 0xfffff80002047984 */ /* 0x000e280000000800 */
[----:B------:R-:W3:Y:S01]  /*0510*/  F2I.TRUNC.NTZ R3, R3 ;  /* 0x0000000300037305 */ /* 0x000ee2000020f100 */
[----:B------:R-:W4:Y:S01]  /*0520*/  LDS R6, [R2+-0x4] ;  /* 0xfffffc0002067984 */ /* 0x000f220000000800 */
[----:B---3--:R-:W-:-:S02]  /*0530*/  I2FP.F32.S32 R9, R3 ;  /* 0x0000000300097245 */ /* 0x008fc40000201400 */
[----:B-1----:R-:W-:-:S03]  /*0540*/  I2FP.F32.S32 R3, UR11 ;  /* 0x0000000b00037c45 */ /* 0x002fc60008201400 */
[----:B--2---:R-:W-:Y:S01]  /*0550*/  FFMA R7, R8, R7, R9 ;  /* 0x0000000708077223 */ /* 0x004fe20000000009 */
[----:B------:R-:W-:Y:S01]  /*0560*/  I2FP.F32.S32 R9, UR10 ;  /* 0x0000000a00097c45 */ /* 0x000fe20008201400 */
[----:B------:R-:W1:Y:S01]  /*0570*/  LDS R8, [R2] ;  /* 0x0000000002087984 */ /* 0x000e620000000800 */
[----:B------:R-:W2:Y:S03]  /*0580*/  LDCU.64 UR10, c[0x3][UR7] ;  /* 0x00c00000070a77ac */ /* 0x000ea60008000a00 */
[----:B------:R-:W3:Y:S02]  /*0590*/  F2I.TRUNC.NTZ R7, R7 ;  /* 0x0000000700077305 */ /* 0x000ee4000020f100 */
[----:B---3--:R-:W-:Y:S02]  /*05a0*/  I2FP.F32.S32 R11, R7 ;  /* 0x00000007000b7245 */ /* 0x008fe40000201400 */
[----:B--2---:R-:W-:-:S03]  /*05b0*/  I2FP.F32.S32 R7, UR10 ;  /* 0x0000000a00077c45 */ /* 0x004fc60008201400 */
[----:B0-----:R-:W-:-:S06]  /*05c0*/  FFMA R4, R4, R9, R11 ;  /* 0x0000000904047223 */ /* 0x001fcc000000000b */
[----:B------:R-:W0:Y:S02]  /*05d0*/  F2I.TRUNC.NTZ R4, R4 ;  /* 0x0000000400047305 */ /* 0x000e24000020f100 */
[----:B0-----:R-:W-:Y:S02]  /*05e0*/  I2FP.F32.S32 R9, R4 ;  /* 0x0000000400097245 */ /* 0x001fe40000201400 */
[----:B------:R-:W-:Y:S03]  /*05f0*/  LDS R4, [R2+0x8] ;  /* 0x0000080002047984 */ /* 0x000fe60000000800 */
[----:B----4-:R-:W-:Y:S02]  /*0600*/  FFMA R3, R6, R3, R9 ;  /* 0x0000000306037223 */ /* 0x010fe40000000009 */
[----:B------:R-:W0:Y:S04]  /*0610*/  LDS R6, [R2+0x4] ;  /* 0x0000040002067984 */ /* 0x000e280000000800 */
[----:B------:R-:W2:Y:S02]  /*0620*/  F2I.TRUNC.NTZ R3, R3 ;  /* 0x0000000300037305 */ /* 0x000ea4000020f100 */
[----:B--2---:R-:W-:-:S05]  /*0630*/  I2FP.F32.S32 R9, R3 ;  /* 0x0000000300097245 */ /* 0x004fca0000201400 */
[----:B-1----:R-:W-:Y:S01]  /*0640*/  FFMA R7, R8, R7, R9 ;  /* 0x0000000708077223 */ /* 0x002fe20000000009 */
[----:B------:R-:W-:Y:S01]  /*0650*/  I2FP.F32.S32 R9, UR11 ;  /* 0x0000000b00097c45 */ /* 0x000fe20008201400 */
[----:B------:R-:W1:Y:S01]  /*0660*/  LDCU.64 UR10, c[0x3][UR7+0x8] ;  /* 0x00c00100070a77ac */ /* 0x000e620008000a00 */
[----:B------:R2:W3:Y:S03]  /*0670*/  LDS R8, [R2+0xc] ;  /* 0x00000c0002087984 */ /* 0x0004e60000000800 */
[----:B------:R-:W4:Y:S01]  /*0680*/  F2I.TRUNC.NTZ R7, R7 ;  /* 0x0000000700077305 */ /* 0x000f22000020f100 */
[----:B------:R-:W-:Y:S01]  /*0690*/  UIADD3 UR7, UPT, UPT, UR7, 0x20, URZ ;  /* 0x0000002007077890 */ /* 0x000fe2000fffe0ff */
[----:B--2---:R-:W-:Y:S01]  /*06a0*/  VIADD R2, R2, 0x20 ;  /* 0x0000002002027836 */ /* 0x004fe20000000000 */
[----:B-1----:R-:W-:Y:S02]  /*06b0*/  I2FP.F32.S32 R3, UR10 ;  /* 0x0000000a00037c45 */ /* 0x002fe40008201400 */
[----:B----4-:R-:W-:-:S02]  /*06c0*/  I2FP.F32.S32 R11, R7 ;  /* 0x00000007000b7245 */ /* 0x010fc40000201400 */
[----:B------:R-:W-:-:S03]  /*06d0*/  I2FP.F32.S32 R7, UR11 ;  /* 0x0000000b00077c45 */ /* 0x000fc60008201400 */
[----:B0-----:R-:W-:-:S06]  /*06e0*/  FFMA R6, R6, R9, R11 ;  /* 0x0000000906067223 */ /* 0x001fcc000000000b */
[----:B------:R-:W0:Y:S02]  /*06f0*/  F2I.TRUNC.NTZ R6, R6 ;  /* 0x0000000600067305 */ /* 0x000e24000020f100 */
[----:B0-----:R-:W-:-:S05]  /*0700*/  I2FP.F32.S32 R9, R6 ;  /* 0x0000000600097245 */ /* 0x001fca0000201400 */
[----:B------:R-:W-:-:S06]  /*0710*/  FFMA R3, R4, R3, R9 ;  /* 0x0000000304037223 */ /* 0x000fcc0000000009 */
[----:B------:R-:W0:Y:S02]  /*0720*/  F2I.TRUNC.NTZ R3, R3 ;  /* 0x0000000300037305 */ /* 0x000e24000020f100 */
[----:B0-----:R-:W-:-:S05]  /*0730*/  I2FP.F32.S32 R9, R3 ;  /* 0x0000000300097245 */ /* 0x001fca0000201400 */
[----:B---3--:R-:W-:-:S06]  /*0740*/  FFMA R7, R8, R7, R9 ;  /* 0x0000000708077223 */ /* 0x008fcc0000000009 */
[----:B------:R-:W0:Y:S01]  /*0750*/  F2I.TRUNC.NTZ R7, R7 ;  /* 0x0000000700077305 */ /* 0x000e22000020f100 */
[----:B------:R-:W-:Y:S05]  /*0760*/  BRA.U UP1, `(.L_x_8) ;  /* 0xfffffffd013c7547 */ /* 0x000fea000b83ffff */
.L_x_7:
[----:B------:R-:W-:Y:S05]  /*0770*/  BRA.U !UP0, `(.L_x_6) ;  /* 0x0000000108f07547 */ /* 0x000fea000b800000 */
[----:B------:R-:W-:Y:S02]  /*0780*/  UISETP.GE.U32.AND UP0, UPT, UR5, 0x4, UPT ;  /* 0x000000040500788c */ /* 0x000fe4000bf06070 */
[----:B------:R-:W-:-:S04]  /*0790*/  ULOP3.LUT UR9, UR14, 0x3, URZ, 0xc0, !UPT ;  /* 0x000000030e097892 */ /* 0x000fc8000f8ec0ff */
[----:B------:R-:W-:-:S03]  /*07a0*/  UISETP.NE.AND UP1, UPT, UR9, URZ, UPT ;  /* 0x000000ff0900728c */ /* 0x000fc6000bf25270 */
[----:B------:R-:W-:Y:S08]  /*07b0*/  BRA.U !UP0, `(.L_x_9) ;  /* 0x0000000108687547 */ /* 0x000ff0000b800000 */
[----:B------:R-:W-:Y:S01]  /*07c0*/  VIADD R2, R0, UR4 ;  /* 0x0000000400027c36 */ /* 0x000fe20008000000 */
[----:B------:R-:W-:Y:S01]  /*07d0*/  USHF.L.U32 UR5, UR4, 0x2, URZ ;  /* 0x0000000204057899 */ /* 0x000fe200080006ff */
[----:B0-----:R-:W-:Y:S01]  /*07e0*/  I2FP.F32.S32 R6, R7 ;  /* 0x0000000700067245 */ /* 0x001fe20000201400 */
[----:B------:R-:W-:Y:S02]  /*07f0*/  UIADD3 UR4, UPT, UPT, UR4, 0x4, URZ ;  /* 0x0000000404047890 */ /* 0x000fe4000fffe0ff */
[----:B------:R-:W-:-:S05]  /*0800*/  LEA R2, R2, UR8, 0x2 ;  /* 0x0000000802027c11 */ /* 0x000fca000f8e10ff */
[----:B------:R-:W0:Y:S03]  /*0810*/  LDS R3, [R2] ;  /* 0x0000000002037984 */ /* 0x000e260000000800 */
[----:B------:R-:W1:Y:S01]  /*0820*/  LDCU.64 UR6, c[0x3][UR5] ;  /* 0x00c00000050677ac */ /* 0x000e620008000a00 */
[----:B------:R-:W2:Y:S01]  /*0830*/  LDS R8, [R2+0x4] ;  /* 0x0000040002087984 */ /* 0x000ea20000000800 */
[----:B-1----:R-:W-:Y:S02]  /*0840*/  I2FP.F32.S32 R4, UR6 ;  /* 0x0000000600047c45 */ /* 0x002fe40008201400 */
[----:B------:R-:W-:Y:S01]  /*0850*/  I2FP.F32.S32 R7, UR7 ;  /* 0x0000000700077c45 */ /* 0x000fe20008201400 */
[----:B------:R-:W1:Y:S02]  /*0860*/  LDCU.64 UR6, c[0x3][UR5+0x8] ;  /* 0x00c00100050677ac */ /* 0x000e640008000a00 */
[----:B0-----:R-:W-:-:S02]  /*0870*/  FFMA R3, R3, R4, R6 ;  /* 0x0000000403037223 */ /* 0x001fc40000000006 */
[----:B------:R-:W0:Y:S04]  /*0880*/  LDS R4, [R2+0x8] ;  /* 0x0000080002047984 */ /* 0x000e280000000800 */
[----:B------:R-:W3:Y:S01]  /*0890*/  F2I.TRUNC.NTZ R3, R3 ;  /* 0x0000000300037305 */ /* 0x000ee2000020f100 */
[----:B------:R-:W4:Y:S01]  /*08a0*/  LDS R6, [R2+0xc] ;  /* 0x00000c0002067984 */ /* 0x000f220000000800 */
[----:B---3--:R-:W-:Y:S02]  /*08b0*/  I2FP.F32.S32 R9, R3 ;  /* 0x0000000300097245 */ /* 0x008fe40000201400 */
[----:B-1----:R-:W-:-:S03]  /*08c0*/  I2FP.F32.S32 R3, UR7 ;  /* 0x0000000700037c45 */ /* 0x002fc60008201400 */
[----:B--2---:R-:W-:Y:S01]  /*08d0*/  FFMA R8, R8, R7, R9 ;  /* 0x0000000708087223 */ /* 0x004fe20000000009 */
[----:B------:R-:W-:-:S05]  /*08e0*/  I2FP.F32.S32 R7, UR6 ;  /* 0x0000000600077c45 */ /* 0x000fca0008201400 */
[----:B------:R-:W1:Y:S02]  /*08f0*/  F2I.TRUNC.NTZ R8, R8 ;  /* 0x0000000800087305 */ /* 0x000e64000020f100 */
[----:B-1----:R-:W-:-:S05]  /*0900*/  I2FP.F32.S32 R9, R8 ;  /* 0x0000000800097245 */ /* 0x002fca0000201400 */
[----:B0-----:R-:W-:-:S06]  /*0910*/  FFMA R4, R4, R7, R9 ;  /* 0x0000000704047223 */ /* 0x001fcc0000000009 */
[----:B------:R-:W0:Y:S02]  /*0920*/  F2I.TRUNC.NTZ R4, R4 ;  /* 0x0000000400047305 */ /* 0x000e24000020f100 */
[----:B0-----:R-:W-:-:S05]  /*0930*/  I2FP.F32.S32 R7, R4 ;  /* 0x0000000400077245 */ /* 0x001fca0000201400 */
[----:B----4-:R-:W-:-:S06]  /*0940*/  FFMA R7, R6, R3, R7 ;  /* 0x0000000306077223 */ /* 0x010fcc0000000007 */
[----:B------:R-:W1:Y:S02]  /*0950*/  F2I.TRUNC.NTZ R7, R7 ;  /* 0x0000000700077305 */ /* 0x000e64000020f100 */
.L_x_9:
[----:B------:R-:W-:Y:S05]  /*0960*/  BRA.U !UP1, `(.L_x_6) ;  /* 0x0000000109747547 */ /* 0x000fea000b800000 */
[----:B------:R-:W-:Y:S02]  /*0970*/  UISETP.NE.AND UP0, UPT, UR9, 0x1, UPT ;  /* 0x000000010900788c */ /* 0x000fe4000bf05270 */
[----:B------:R-:W-:-:S04]  /*0980*/  ULOP3.LUT UR5, UR14, 0x1, URZ, 0xc0, !UPT ;  /* 0x000000010e057892 */ /* 0x000fc8000f8ec0ff */
[----:B------:R-:W-:-:S03]  /*0990*/  UISETP.NE.U32.AND UP1, UPT, UR5, 0x1, UPT ;  /* 0x000000010500788c */ /* 0x000fc6000bf25070 */
[----:B------:R-:W-:Y:S08]  /*09a0*/  BRA.U !UP0, `(.L_x_10) ;  /* 0x00000001083c7547 */ /* 0x000ff0000b800000 */
[----:B------:R-:W-:Y:S01]  /*09b0*/  VIADD R2, R0, UR4 ;  /* 0x0000000400027c36 */ /* 0x000fe20008000000 */
[----:B------:R-:W-:Y:S01]  /*09c0*/  USHF.L.U32 UR5, UR4, 0x2, URZ ;  /* 0x0000000204057899 */ /* 0x000fe200080006ff */
[----:B01----:R-:W-:Y:S01]  /*09d0*/  I2FP.F32.S32 R6, R7 ;  /* 0x0000000700067245 */ /* 0x003fe20000201400 */
[----:B------:R-:W-:Y:S02]  /*09e0*/  UIADD3 UR4, UPT, UPT, UR4, 0x2, URZ ;  /* 0x0000000204047890 */ /* 0x000fe4000fffe0ff */
[----:B------:R-:W-:-:S05]  /*09f0*/  LEA R2, R2, UR8, 0x2 ;  /* 0x0000000802027c11 */ /* 0x000fca000f8e10ff */
[----:B------:R-:W0:Y:S03]  /*0a00*/  LDS R3, [R2] ;  /* 0x0000000002037984 */ /* 0x000e260000000800 */
[----:B------:R-:W1:Y:S01]  /*0a10*/  LDCU.64 UR6, c[0x3][UR5] ;  /* 0x00c00000050677ac */ /* 0x000e620008000a00 */
[----:B------:R-:W2:Y:S01]  /*0a20*/  LDS R8, [R2+0x4] ;  /* 0x0000040002087984 */ /* 0x000ea20000000800 */
[----:B-1----:R-:W-:Y:S02]  /*0a30*/  I2FP.F32.S32 R4, UR6 ;  /* 0x0000000600047c45 */ /* 0x002fe40008201400 */
[----:B------:R-:W-:-:S03]  /*0a40*/  I2FP.F32.S32 R7, UR7 ;  /* 0x0000000700077c45 */ /* 0x000fc60008201400 */
[----:B0-----:R-:W-:-:S06]  /*0a50*/  FFMA R3, R3, R4, R6 ;  /* 0x0000000403037223 */ /* 0x001fcc0000000006 */
[----:B------:R-:W0:Y:S02]  /*0a60*/  F2I.TRUNC.NTZ R3, R3 ;  /* 0x0000000300037305 */ /* 0x000e24000020f100 */
[----:B0-----:R-:W-:-:S05]  /*0a70*/  I2FP.F32.S32 R9, R3 ;  /* 0x0000000300097245 */ /* 0x001fca0000201400 */
[----:B--2---:R-:W-:-:S06]  /*0a80*/  FFMA R7, R8, R7, R9 ;  /* 0x0000000708077223 */ /* 0x004fcc0000000009 */
[----:B------:R-:W2:Y:S02]  /*0a90*/  F2I.TRUNC.NTZ R7, R7 ;  /* 0x0000000700077305 */ /* 0x000ea4000020f100 */
.L_x_10:
[----:B------:R-:W-:Y:S05]  /*0aa0*/  BRA.U UP1, `(.L_x_6) ;  /* 0x0000000101247547 */ /* 0x000fea000b800000 */
[----:B------:R-:W-:Y:S01]  /*0ab0*/  VIADD R0, R0, UR4 ;  /* 0x0000000400007c36 */ /* 0x000fe20008000000 */
[----:B------:R-:W-:Y:S01]  /*0ac0*/  USHF.L.U32 UR4, UR4, 0x2, URZ ;  /* 0x0000000204047899 */ /* 0x000fe200080006ff */
[----:B012---:R-:W-:-:S03]  /*0ad0*/  I2FP.F32.S32 R7, R7 ;  /* 0x0000000700077245 */ /* 0x007fc60000201400 */
[----:B------:R-:W-:-:S06]  /*0ae0*/  LEA R0, R0, UR8, 0x2 ;  /* 0x0000000800007c11 */ /* 0x000fcc000f8e10ff */
[----:B------:R-:W0:Y:S02]  /*0af0*/  LDS R0, [R0] ;  /* 0x0000000000007984 */ /* 0x000e240000000800 */
[----:B------:R-:W1:Y:S02]  /*0b00*/  LDCU UR4, c[0x3][UR4] ;  /* 0x00c00000040477ac */ /* 0x000e640008000800 */
[----:B-1----:R-:W-:-:S05]  /*0b10*/  I2FP.F32.S32 R3, UR4 ;  /* 0x0000000400037c45 */ /* 0x002fca0008201400 */
[----:B0-----:R-:W-:-:S04]  /*0b20*/  FFMA R3, R0, R3, R7 ;  /* 0x0000000300037223 */ /* 0x001fc80000000007 */
[----:B------:R3:W4:Y:S03]  /*0b30*/  F2I.TRUNC.NTZ R7, R3 ;  /* 0x0000000300077305 */ /* 0x000726000020f100 */
.L_x_6:
[----:B---3--:R-:W3:Y:S02]  /*0b40*/  LDC.64 R2, c[0x0][0x388] ;  /* 0x0000e200ff027b82 */ /* 0x008ee40000000a00 */
[----:B---3--:R-:W-:-:S05]  /*0b50*/  IMAD.WIDE R2, R5, 0x4, R2 ;  /* 0x0000000405027825 */ /* 0x008fca00078e0202 */
[----:B012-4-:R-:W-:Y:S01]  /*0b60*/  STG.E desc[UR12][R2.64], R7 ;  /* 0x0000000702007986 */ /* 0x017fe2000c10190c */
[----:B------:R-:W-:Y:S05]  /*0b70*/  EXIT ;  /* 0x000000000000794d */ /* 0x000fea0003800000 */
.L_x_11:
[----:B------:R-:W-:-:S00]  /*0b80*/  BRA `(.L_x_11) ;  /* 0xfffffffc00fc7947 */ /* 0x000fc0000383ffff */
[----:B------:R-:W-:-:S00]  /*0b90*/  NOP ;  /* 0x0000000000007918 */ /* 0x000fc00000000000 */
        /* <DEDUP_REMOVED lines=14> */
.L_x_12:


//--------------------- .nv.shared._Z16oneDimConvKernelPiS_ii --------------------------
	.section	.nv.shared._Z16oneDimConvKernelPiS_ii,"aw",@nobits
	.sectionflags	@""
	.align	4
.nv.shared._Z16oneDimConvKernelPiS_ii:
	.zero		1048


//--------------------- .nv.shared.reserved.0     --------------------------
	.section	.nv.shared.reserved.0,"aw",@nobits
	.weak		__nv_reservedSMEM_offset_0_alias
	.size		__nv_reservedSMEM_offset_0_alias, 0, 64
	.other		__nv_reservedSMEM_offset_0_alias,@"STO_CUDA_RESERVED_SHARED STV_DEFAULT"
__nv_reservedSMEM_offset_0_alias:
	.zero		0
	.zero		64


//--------------------- .nv.constant0._Z16oneDimConvKernelPiS_ii --------------------------
	.section	.nv.constant0._Z16oneDimConvKernelPiS_ii,"a",@progbits
	.sectionflags	@""
	.align	4
.nv.constant0._Z16oneDimConvKernelPiS_ii:
	.zero		920


//--------------------- SYMBOLS --------------------------

	.type		.nv.reservedSmem.offset0,@object
	.size		.nv.reservedSmem.offset0,0x4
	.type		.nv.reservedSmem.cap,@object
	.size		.nv.reservedSmem.cap,0x4
